//
// Generated by NVIDIA NVVM Compiler
//
// Compiler Build ID: CL-36424714
// Cuda compilation tools, release 13.0, V13.0.88
// Based on NVVM 20.0.0
//

.version 9.0
.target sm_100
.address_size 64

	// .globl	_Z9gpuFactorPi

.visible .entry _Z9gpuFactorPi(
	.param .u64 .ptr .align 1 _Z9gpuFactorPi_param_0
)
{
	.reg .pred 	%p<7>;
	.reg .b32 	%r<7>;
	.reg .b64 	%rd<5>;

	ld.param.u64 	%rd1, [_Z9gpuFactorPi_param_0];
	mov.u32 	%r2, %tid.x;
	mov.u32 	%r3, %ctaid.x;
	mov.u32 	%r4, %ntid.x;
	mad.lo.s32 	%r1, %r3, %r4, %r2;
	setp.eq.s32 	%p1, %r1, 0;
	setp.gt.s32 	%p2, %r1, 1000;
	or.pred  	%p3, %p1, %p2;
	@%p3 bra 	$L__BB0_3;
	mad.lo.s32 	%r5, %r1, -1431655765, 715827882;
	setp.gt.u32 	%p4, %r5, 1431655764;
	mad.lo.s32 	%r6, %r1, -858993459, 429496729;
	setp.gt.u32 	%p5, %r6, 858993458;
	and.pred  	%p6, %p4, %p5;
	@%p6 bra 	$L__BB0_3;
	cvta.to.global.u64 	%rd2, %rd1;
	mul.wide.s32 	%rd3, %r1, 4;
	add.s64 	%rd4, %rd2, %rd3;
	st.global.u32 	[%rd4], %r1;
$L__BB0_3:
	ret;

}


// ===== COMPILED SASS (sm_100) =====

	.target	sm_100

	.elftype	@"ET_EXEC"


//--------------------- .note.nv.tkinfo           --------------------------
	.section	.note.nv.tkinfo,"",@"SHT_NOTE"
	.sectionflags	@"SHF_NOTE_NV_TKINFO"
	.tkinfo
        /*0018*/ 	.word	0x00000002
        /*0030*/ 	.string	""
        /*0030*/ 	.string	"ptxas"
        /*0030*/ 	.string	"Cuda compilation tools, release 13.0, V13.0.88"
        /*0030*/ 	.string	"Build cuda_13.0.r13.0/compiler.36424714_0"
        /*0030*/ 	.string	"-arch sm_100 -m 64 "



//--------------------- .note.nv.cuinfo           --------------------------
	.section	.note.nv.cuinfo,"",@"SHT_NOTE"
	.sectionflags	@"SHF_NOTE_NV_CUINFO"
        /*0018*/ 	.short	0x0002
        /*001a*/ 	.short	0x0064
        /*001c*/ 	.short	0x0082
	.zero		2


//--------------------- .nv.info                  --------------------------
	.section	.nv.info,"",@"SHT_CUDA_INFO"
	.align	4


	//----- nvinfo : EIATTR_REGCOUNT
	.align		4
        /*0000*/ 	.byte	0x04, 0x2f
        /*0002*/ 	.short	(.L_1 - .L_0)
	.align		4
.L_0:
        /*0004*/ 	.word	index@(_Z9gpuFactorPi)
        /*0008*/ 	.word	0x00000008


	//----- nvinfo : EIATTR_FRAME_SIZE
	.align		4
.L_1:
        /*000c*/ 	.byte	0x04, 0x11
        /*000e*/ 	.short	(.L_3 - .L_2)
	.align		4
.L_2:
        /*0010*/ 	.word	index@(_Z9gpuFactorPi)
        /*0014*/ 	.word	0x00000000


	//----- nvinfo : EIATTR_MIN_STACK_SIZE
	.align		4
.L_3:
        /*0018*/ 	.byte	0x04, 0x12
        /*001a*/ 	.short	(.L_5 - .L_4)
	.align		4
.L_4:
        /*001c*/ 	.word	index@(_Z9gpuFactorPi)
        /*0020*/ 	.word	0x00000000
.L_5:


//--------------------- .nv.compat                --------------------------
	.section	.nv.compat,"",@"SHT_CUDA_COMPAT_INFO"
	.align	4
        /*0000*/ 	.byte	0x02, 0x09, 0x00, 0x00, 0x02, 0x02, 0x01, 0x00, 0x02, 0x05, 0x05, 0x00, 0x03, 0x07, 0x01, 0x01
        /*0010*/ 	.byte	0x02, 0x03, 0x00, 0x00, 0x02, 0x06, 0x01, 0x00, 0x04, 0x0b, 0x08, 0x00, 0x09, 0x00, 0x00, 0x00
        /*0020*/ 	.byte	0x00, 0x00, 0x00, 0x00


//--------------------- .nv.info._Z9gpuFactorPi   --------------------------
	.section	.nv.info._Z9gpuFactorPi,"",@"SHT_CUDA_INFO"
	.sectionflags	@""
	.align	4


	//----- nvinfo : EIATTR_CUDA_API_VERSION
	.align		4
        /*0000*/ 	.byte	0x04, 0x37
        /*0002*/ 	.short	(.L_7 - .L_6)
.L_6:
        /*0004*/ 	.word	0x00000082


	//----- nvinfo : EIATTR_KPARAM_INFO
	.align		4
.L_7:
        /*0008*/ 	.byte	0x04, 0x17
        /*000a*/ 	.short	(.L_9 - .L_8)
.L_8:
        /*000c*/ 	.word	0x00000000
        /*0010*/ 	.short	0x0000
        /*0012*/ 	.short	0x0000
        /*0014*/ 	.byte	0x00, 0xf5, 0x21, 0x00


	//----- nvinfo : EIATTR_SPARSE_MMA_MASK
	.align		4
.L_9:
        /*0018*/ 	.byte	0x03, 0x50
        /*001a*/ 	.short	0x0000


	//----- nvinfo : EIATTR_MAXREG_COUNT
	.align		4
        /*001c*/ 	.byte	0x03, 0x1b
        /*001e*/ 	.short	0x00ff


	//----- nvinfo : EIATTR_MERCURY_ISA_VERSION
	.align		4
        /*0020*/ 	.byte	0x03, 0x5f
        /*0022*/ 	.short	0x0101


	//----- nvinfo : EIATTR_VRC_CTA_INIT_COUNT
	.align		4
        /*0024*/ 	.byte	0x02, 0x4a
	.zero		1
	.zero		1


	//----- nvinfo : EIATTR_EXIT_INSTR_OFFSETS
	.align		4
        /*0028*/ 	.byte	0x04, 0x1c
        /*002a*/ 	.short	(.L_11 - .L_10)


	//   ....[0]....
.L_10:
        /*002c*/ 	.word	0x00000070


	//   ....[1]....
        /*0030*/ 	.word	0x000000f0


	//   ....[2]....
        /*0034*/ 	.word	0x00000130


	//----- nvinfo : EIATTR_CBANK_PARAM_SIZE
	.align		4
.L_11:
        /*0038*/ 	.byte	0x03, 0x19
        /*003a*/ 	.short	0x0008


	//----- nvinfo : EIATTR_PARAM_CBANK
	.align		4
        /*003c*/ 	.byte	0x04, 0x0a
        /*003e*/ 	.short	(.L_13 - .L_12)
	.align		4
.L_12:
        /*0040*/ 	.word	index@(.nv.constant0._Z9gpuFactorPi)
        /*0044*/ 	.short	0x0380
        /*0046*/ 	.short	0x0008


	//----- nvinfo : EIATTR_SW_WAR
	.align		4
.L_13:
        /*0048*/ 	.byte	0x04, 0x36
        /*004a*/ 	.short	(.L_15 - .L_14)
.L_14:
        /*004c*/ 	.word	0x00000008
.L_15:


//--------------------- .nv.callgraph             --------------------------
	.section	.nv.callgraph,"",@"SHT_CUDA_CALLGRAPH"
	.align	4
	.sectionentsize	8
	.align		4
        /*0000*/ 	.word	0x00000000
	.align		4
        /*0004*/ 	.word	0xffffffff
	.align		4
        /*0008*/ 	.word	0x00000000
	.align		4
        /*000c*/ 	.word	0xfffffffe
	.align		4
        /*0010*/ 	.word	0x00000000
	.align		4
        /*0014*/ 	.word	0xfffffffd
	.align		4
        /*0018*/ 	.word	0x00000000
	.align		4
        /*001c*/ 	.word	0xfffffffc


//--------------------- .text._Z9gpuFactorPi      --------------------------
	.section	.text._Z9gpuFactorPi,"ax",@progbits
	.align	128
        .global         _Z9gpuFactorPi
        .type           _Z9gpuFactorPi,@function
        .size           _Z9gpuFactorPi,(.L_x_1 - _Z9gpuFactorPi)
        .other          _Z9gpuFactorPi,@"STO_CUDA_ENTRY STV_DEFAULT"
_Z9gpuFactorPi:
.text._Z9gpuFactorPi:
[----:B------:R-:W-:Y:S01]  /*0000*/  LDC R1, c[0x0][0x37c] ;  /* 0x0000df00ff017b82 */ /* 0x000fe20000000800 */
[----:B------:R-:W0:Y:S07]  /*0010*/  S2R R5, SR_TID.X ;  /* 0x0000000000057919 */ /* 0x000e2e0000002100 */
[----:B------:R-:W0:Y:S08]  /*0020*/  S2UR UR4, SR_CTAID.X ;  /* 0x00000000000479c3 */ /* 0x000e300000002500 */
[----:B------:R-:W0:Y:S02]  /*0030*/  LDC R0, c[0x0][0x360] ;  /* 0x0000d800ff007b82 */ /* 0x000e240000000800 */
[----:B0-----:R-:W-:-:S05]  /*0040*/  IMAD R5, R0, UR4, R5 ;  /* 0x0000000400057c24 */ /* 0x001fca000f8e0205 */
[----:B------:R-:W-:-:S04]  /*0050*/  ISETP.GT.AND P0, PT, R5, 0x3e8, PT ;  /* 0x000003e80500780c */ /* 0x000fc80003f04270 */
[----:B------:R-:W-:-:S13]  /*0060*/  ISETP.EQ.OR P0, PT, R5, RZ, P0 ;  /* 0x000000ff0500720c */ /* 0x000fda0000702670 */
[----:B------:R-:W-:Y:S05]  /*0070*/  @P0 EXIT ;  /* 0x000000000000094d */ /* 0x000fea0003800000 */
[----:B------:R-:W-:Y:S01]  /*0080*/  HFMA2 R0, -RZ, RZ, -0.05206298828125, -0.052093505859375 ;  /* 0xaaaaaaabff007431 */ /* 0x000fe200000001ff */
[----:B------:R-:W-:Y:S01]  /*0090*/  MOV R2, 0xcccccccd ;  /* 0xcccccccd00027802 */ /* 0x000fe20000000f00 */
[----:B------:R-:W0:Y:S04]  /*00a0*/  LDCU.64 UR4, c[0x0][0x358] ;  /* 0x00006b00ff0477ac */ /* 0x000e280008000a00 */
[C---:B------:R-:W-:Y:S02]  /*00b0*/  IMAD R2, R5.reuse, R2, 0x19999999 ;  /* 0x1999999905027424 */ /* 0x040fe400078e0202 */
[----:B------:R-:W-:-:S03]  /*00c0*/  IMAD R0, R5, R0, 0x2aaaaaaa ;  /* 0x2aaaaaaa05007424 */ /* 0x000fc600078e0200 */
[----:B------:R-:W-:Y:S02]  /*00d0*/  ISETP.GT.U32.AND P0, PT, R2, 0x33333332, PT ;  /* 0x333333320200780c */ /* 0x000fe40003f04070 */
[----:B------:R-:W-:-:S13]  /*00e0*/  ISETP.GT.U32.AND P1, PT, R0, 0x55555554, PT ;  /* 0x555555540000780c */ /* 0x000fda0003f24070 */
[----:B0-----:R-:W-:Y:S05]  /*00f0*/  @P0 EXIT P1 ;  /* 0x000000000000094d */ /* 0x001fea0000800000 */
[----:B------:R-:W0:Y:S02]  /*0100*/  LDC.64 R2, c[0x0][0x380] ;  /* 0x0000e000ff027b82 */ /* 0x000e240000000a00 */
[----:B0-----:R-:W-:-:S05]  /*0110*/  IMAD.WIDE R2, R5, 0x4, R2 ;  /* 0x0000000405027825 */ /* 0x001fca00078e0202 */
[----:B------:R-:W-:Y:S01]  /*0120*/  STG.E desc[UR4][R2.64], R5 ;  /* 0x0000000502007986 */ /* 0x000fe2000c101904 */
[----:B------:R-:W-:Y:S05]  /*0130*/  EXIT ;  /* 0x000000000000794d */ /* 0x000fea0003800000 */
.L_x_0:
[----:B------:R-:W-:-:S00]  /*0140*/  BRA `(.L_x_0) ;  /* 0xfffffffc00fc7947 */ /* 0x000fc0000383ffff */
[----:B------:R-:W-:-:S00]  /*0150*/  NOP ;  /* 0x0000000000007918 */ /* 0x000fc00000000000 */
        /* <DEDUP_REMOVED lines=10> */
.L_x_1:


//--------------------- .nv.shared.reserved.0     --------------------------
	.section	.nv.shared.reserved.0,"aw",@nobits
	.weak		__nv_reservedSMEM_offset_0_alias
	.size		__nv_reservedSMEM_offset_0_alias, 0, 64
	.other		__nv_reservedSMEM_offset_0_alias,@"STO_CUDA_RESERVED_SHARED STV_DEFAULT"
__nv_reservedSMEM_offset_0_alias:
	.zero		0
	.zero		64


//--------------------- .nv.constant0._Z9gpuFactorPi --------------------------
	.section	.nv.constant0._Z9gpuFactorPi,"a",@progbits
	.sectionflags	@""
	.align	4
.nv.constant0._Z9gpuFactorPi:
	.zero		904


//--------------------- SYMBOLS --------------------------

	.type		.nv.reservedSmem.offset0,@object
	.size		.nv.reservedSmem.offset0,0x4
